	.headerflags	@"EF_CUDA_TEXMODE_UNIFIED EF_CUDA_64BIT_ADDRESS EF_CUDA_ACCELERATORS EF_CUDA_SM90 EF_CUDA_VIRTUAL_SM(EF_CUDA_SM90)"
	.elftype	@"ET_EXEC"


//--------------------- .nv.info                  --------------------------
	.section	.nv.info,"",@"SHT_CUDA_INFO"
	.align	4


	//----- nvinfo : EIATTR_REGCOUNT
	.align		4
        /*0000*/ 	.byte	0x04, 0x2f
        /*0002*/ 	.short	(.L_3 - .L_2)
	.align		4
.L_2:
        /*0004*/ 	.word	index@(triton_poi_fused__native_batch_norm_legit_no_training_convolution_relu_12)
        /*0008*/ 	.word	0x00000028


	//----- nvinfo : EIATTR_MIN_STACK_SIZE
	.align		4
.L_3:
        /*000c*/ 	.byte	0x04, 0x12
        /*000e*/ 	.short	(.L_5 - .L_4)
	.align		4
.L_4:
        /*0010*/ 	.word	index@(triton_poi_fused__native_batch_norm_legit_no_training_convolution_relu_12)
        /*0014*/ 	.word	0x00000000


	//----- nvinfo : EIATTR_FRAME_SIZE
	.align		4
.L_5:
        /*0018*/ 	.byte	0x04, 0x11
        /*001a*/ 	.short	(.L_7 - .L_6)
	.align		4
.L_6:
        /*001c*/ 	.word	index@(triton_poi_fused__native_batch_norm_legit_no_training_convolution_relu_12)
        /*0020*/ 	.word	0x00000000


	//----- nvinfo : EIATTR_MIN_STACK_SIZE
	.align		4
.L_7:
        /*0024*/ 	.byte	0x04, 0x12
        /*0026*/ 	.short	(.L_9 - .L_8)
	.align		4
.L_8:
        /*0028*/ 	.word	index@(triton_poi_fused__native_batch_norm_legit_no_training_convolution_relu_12)
        /*002c*/ 	.word	0x00000000
.L_9:


//--------------------- .nv.info.triton_poi_fused__native_batch_norm_legit_no_training_convolution_relu_12 --------------------------
	.section	.nv.info.triton_poi_fused__native_batch_norm_legit_no_training_convolution_relu_12,"",@"SHT_CUDA_INFO"
	.sectionflags	@""
	.align	4


	//----- nvinfo : EIATTR_CUDA_API_VERSION
	.align		4
        /*0000*/ 	.byte	0x04, 0x37
        /*0002*/ 	.short	(.L_11 - .L_10)
.L_10:
        /*0004*/ 	.word	0x0000007c


	//----- nvinfo : EIATTR_KPARAM_INFO
	.align		4
.L_11:
        /*0008*/ 	.byte	0x04, 0x17
        /*000a*/ 	.short	(.L_13 - .L_12)
.L_12:
        /*000c*/ 	.word	0x00000000
        /*0010*/ 	.short	0x0008
        /*0012*/ 	.short	0x003c
        /*0014*/ 	.byte	0x00, 0xf0, 0x11, 0x00


	//----- nvinfo : EIATTR_KPARAM_INFO
	.align		4
.L_13:
        /*0018*/ 	.byte	0x04, 0x17
        /*001a*/ 	.short	(.L_15 - .L_14)
.L_14:
        /*001c*/ 	.word	0x00000000
        /*0020*/ 	.short	0x0007
        /*0022*/ 	.short	0x0038
        /*0024*/ 	.byte	0x00, 0xf0, 0x11, 0x00


	//----- nvinfo : EIATTR_KPARAM_INFO
	.align		4
.L_15:
        /*0028*/ 	.byte	0x04, 0x17
        /*002a*/ 	.short	(.L_17 - .L_16)
.L_16:
        /*002c*/ 	.word	0x00000000
        /*0030*/ 	.short	0x0006
        /*0032*/ 	.short	0x0030
        /*0034*/ 	.byte	0x00, 0xf4, 0x21, 0x00


	//----- nvinfo : EIATTR_KPARAM_INFO
	.align		4
.L_17:
        /*0038*/ 	.byte	0x04, 0x17
        /*003a*/ 	.short	(.L_19 - .L_18)
.L_18:
        /*003c*/ 	.word	0x00000000
        /*0040*/ 	.short	0x0005
        /*0042*/ 	.short	0x0028
        /*0044*/ 	.byte	0x00, 0xf4, 0x21, 0x00


	//----- nvinfo : EIATTR_KPARAM_INFO
	.align		4
.L_19:
        /*0048*/ 	.byte	0x04, 0x17
        /*004a*/ 	.short	(.L_21 - .L_20)
.L_20:
        /*004c*/ 	.word	0x00000000
        /*0050*/ 	.short	0x0004
        /*0052*/ 	.short	0x0020
        /*0054*/ 	.byte	0x00, 0xf4, 0x21, 0x00


	//----- nvinfo : EIATTR_KPARAM_INFO
	.align		4
.L_21:
        /*0058*/ 	.byte	0x04, 0x17
        /*005a*/ 	.short	(.L_23 - .L_22)
.L_22:
        /*005c*/ 	.word	0x00000000
        /*0060*/ 	.short	0x0003
        /*0062*/ 	.short	0x0018
        /*0064*/ 	.byte	0x00, 0xf4, 0x21, 0x00


	//----- nvinfo : EIATTR_KPARAM_INFO
	.align		4
.L_23:
        /*0068*/ 	.byte	0x04, 0x17
        /*006a*/ 	.short	(.L_25 - .L_24)
.L_24:
        /*006c*/ 	.word	0x00000000
        /*0070*/ 	.short	0x0002
        /*0072*/ 	.short	0x0010
        /*0074*/ 	.byte	0x00, 0xf4, 0x21, 0x00


	//----- nvinfo : EIATTR_KPARAM_INFO
	.align		4
.L_25:
        /*0078*/ 	.byte	0x04, 0x17
        /*007a*/ 	.short	(.L_27 - .L_26)
.L_26:
        /*007c*/ 	.word	0x00000000
        /*0080*/ 	.short	0x0001
        /*0082*/ 	.short	0x0008
        /*0084*/ 	.byte	0x00, 0xf4, 0x21, 0x00


	//----- nvinfo : EIATTR_KPARAM_INFO
	.align		4
.L_27:
        /*0088*/ 	.byte	0x04, 0x17
        /*008a*/ 	.short	(.L_29 - .L_28)
.L_28:
        /*008c*/ 	.word	0x00000000
        /*0090*/ 	.short	0x0000
        /*0092*/ 	.short	0x0000
        /*0094*/ 	.byte	0x00, 0xf4, 0x21, 0x00


	//----- nvinfo : EIATTR_SPARSE_MMA_MASK
	.align		4
.L_29:
        /*0098*/ 	.byte	0x03, 0x50
        /*009a*/ 	.short	0x0000


	//----- nvinfo : EIATTR_MAXREG_COUNT
	.align		4
        /*009c*/ 	.byte	0x03, 0x1b
        /*009e*/ 	.short	0x00ff


	//----- nvinfo : EIATTR_EXIT_INSTR_OFFSETS
	.align		4
        /*00a0*/ 	.byte	0x04, 0x1c
        /*00a2*/ 	.short	(.L_31 - .L_30)


	//   ....[0]....
.L_30:
        /*00a4*/ 	.word	0x00001390


	//   ....[1]....
        /*00a8*/ 	.word	0x000013d0


	//----- nvinfo : EIATTR_REQNTID
	.align		4
.L_31:
        /*00ac*/ 	.byte	0x04, 0x10
        /*00ae*/ 	.short	(.L_33 - .L_32)
.L_32:
        /*00b0*/ 	.word	0x00000100
        /*00b4*/ 	.word	0x00000001
        /*00b8*/ 	.word	0x00000001


	//----- nvinfo : EIATTR_CBANK_PARAM_SIZE
	.align		4
.L_33:
        /*00bc*/ 	.byte	0x03, 0x19
        /*00be*/ 	.short	0x0040


	//----- nvinfo : EIATTR_PARAM_CBANK
	.align		4
        /*00c0*/ 	.byte	0x04, 0x0a
        /*00c2*/ 	.short	(.L_35 - .L_34)
	.align		4
.L_34:
        /*00c4*/ 	.word	index@(.nv.constant0.triton_poi_fused__native_batch_norm_legit_no_training_convolution_relu_12)
        /*00c8*/ 	.short	0x0210
        /*00ca*/ 	.short	0x0040


	//----- nvinfo : EIATTR_SW_WAR
	.align		4
.L_35:
        /*00cc*/ 	.byte	0x04, 0x36
        /*00ce*/ 	.short	(.L_37 - .L_36)
.L_36:
        /*00d0*/ 	.word	0x00000008
.L_37:


//--------------------- .nv.callgraph             --------------------------
	.section	.nv.callgraph,"",@"SHT_CUDA_CALLGRAPH"
	.align	4
	.sectionentsize	8
	.align		4
        /*0000*/ 	.word	0x00000000
	.align		4
        /*0004*/ 	.word	0xffffffff
	.align		4
        /*0008*/ 	.word	0x00000000
	.align		4
        /*000c*/ 	.word	0xfffffffe
	.align		4
        /*0010*/ 	.word	0x00000000
	.align		4
        /*0014*/ 	.word	0xfffffffd
	.align		4
        /*0018*/ 	.word	0x00000000
	.align		4
        /*001c*/ 	.word	0xfffffffc


//--------------------- .nv.constant4             --------------------------
	.section	.nv.constant4,"a",@progbits
	.align	8
	.align		8
.nv.constant4:
        /*0000*/ 	.dword	_$_str
	.align		8
        /*0008*/ 	.dword	_$_str_$_2


//--------------------- .text.triton_poi_fused__native_batch_norm_legit_no_training_convolution_relu_12 --------------------------
	.section	.text.triton_poi_fused__native_batch_norm_legit_no_training_convolution_relu_12,"ax",@progbits
	.sectionflags	@"SHF_BARRIERS=1"
	.align	128
        .global         triton_poi_fused__native_batch_norm_legit_no_training_convolution_relu_12
        .type           triton_poi_fused__native_batch_norm_legit_no_training_convolution_relu_12,@function
        .size           triton_poi_fused__native_batch_norm_legit_no_training_convolution_relu_12,(.L_x_1 - triton_poi_fused__native_batch_norm_legit_no_training_convolution_relu_12)
        .other          triton_poi_fused__native_batch_norm_legit_no_training_convolution_relu_12,@"STO_CUDA_ENTRY STV_DEFAULT"
triton_poi_fused__native_batch_norm_legit_no_training_convolution_relu_12:
.text.triton_poi_fused__native_batch_norm_legit_no_training_convolution_relu_12:
[----:B------:R-:W0:Y:S01]  /*0000*/  LDC R1, c[0x0][0x28] ;  /* 0x00000a00ff017b82 */ /* 0x000e220000000800 */
[----:B------:R-:W1:Y:S07]  /*0010*/  S2R R28, SR_TID.X ;  /* 0x00000000001c7919 */ /* 0x000e6e0000002100 */
[----:B------:R-:W2:Y:S01]  /*0020*/  LDC.64 R24, c[0x0][0x210] ;  /* 0x00008400ff187b82 */ /* 0x000ea20000000a00 */
[----:B------:R-:W-:Y:S02]  /*0030*/  CS2R R8, SRZ ;  /* 0x0000000000087805 */ /* 0x000fe4000001ff00 */
[----:B------:R-:W-:Y:S01]  /*0040*/  CS2R R10, SRZ ;  /* 0x00000000000a7805 */ /* 0x000fe2000001ff00 */
[----:B------:R-:W3:Y:S01]  /*0050*/  S2R R29, SR_CTAID.Y ;  /* 0x00000000001d7919 */ /* 0x000ee20000002600 */
[----:B------:R-:W-:Y:S01]  /*0060*/  ULDC.64 UR6, c[0x0][0x208] ;  /* 0x0000820000067ab9 */ /* 0x000fe20000000a00 */
[----:B------:R-:W-:-:S02]  /*0070*/  CS2R R12, SRZ ;  /* 0x00000000000c7805 */ /* 0x000fc4000001ff00 */
[----:B------:R-:W-:Y:S01]  /*0080*/  CS2R R14, SRZ ;  /* 0x00000000000e7805 */ /* 0x000fe2000001ff00 */
[----:B------:R-:W4:Y:S01]  /*0090*/  S2R R30, SR_CTAID.X ;  /* 0x00000000001e7919 */ /* 0x000f220000002500 */
[----:B-1----:R-:W-:Y:S01]  /*00a0*/  IMAD.SHL.U32 R31, R28, 0x4, RZ ;  /* 0x000000041c1f7824 */ /* 0x002fe200078e00ff */
[----:B------:R-:W-:-:S04]  /*00b0*/  SHF.R.U32.HI R4, RZ, 0x6, R28 ;  /* 0x00000006ff047819 */ /* 0x000fc8000001161c */
[----:B------:R-:W-:Y:S01]  /*00c0*/  LOP3.LUT R0, R31, 0xfc, RZ, 0xc0, !PT ;  /* 0x000000fc1f007812 */ /* 0x000fe200078ec0ff */
[----:B----4-:R-:W-:-:S03]  /*00d0*/  IMAD.SHL.U32 R30, R30, 0x10, RZ ;  /* 0x000000101e1e7824 */ /* 0x010fc600078e00ff */
[----:B---3--:R-:W-:-:S04]  /*00e0*/  PRMT R0, R0, 0x6540, R29 ;  /* 0x0000654000007816 */ /* 0x008fc8000000001d */
[----:B------:R-:W-:Y:S02]  /*00f0*/  SHF.R.S32.HI R3, RZ, 0x1f, R0 ;  /* 0x0000001fff037819 */ /* 0x000fe40000011400 */
[----:B------:R-:W-:Y:S02]  /*0100*/  ISETP.GE.AND P0, PT, R0, 0x200, PT ;  /* 0x000002000000780c */ /* 0x000fe40003f06270 */
[----:B------:R-:W-:-:S04]  /*0110*/  LEA.HI R3, R3, R0, RZ, 0x7 ;  /* 0x0000000003037211 */ /* 0x000fc800078f38ff */
[C---:B------:R-:W-:Y:S01]  /*0120*/  LOP3.LUT R5, R3.reuse, 0xffffff80, RZ, 0xc0, !PT ;  /* 0xffffff8003057812 */ /* 0x040fe200078ec0ff */
[----:B------:R-:W-:Y:S01]  /*0130*/  IMAD.SHL.U32 R2, R3, 0x10, RZ ;  /* 0x0000001003027824 */ /* 0x000fe200078e00ff */
[----:B------:R-:W-:-:S04]  /*0140*/  SGXT.U32 R3, R4, 0x2 ;  /* 0x000000020403781a */ /* 0x000fc80000000000 */
[----:B------:R-:W-:-:S04]  /*0150*/  LOP3.LUT R2, R2, 0xfffff800, RZ, 0xc0, !PT ;  /* 0xfffff80002027812 */ /* 0x000fc800078ec0ff */
[----:B------:R-:W-:Y:S02]  /*0160*/  IADD3 R7, R2, R0, -R5 ;  /* 0x0000000002077210 */ /* 0x000fe40007ffe805 */
[----:B------:R-:W-:-:S04]  /*0170*/  LOP3.LUT R0, R30, R3, RZ, 0xfc, !PT ;  /* 0x000000031e007212 */ /* 0x000fc800078efcff */
[C---:B------:R-:W-:Y:S01]  /*0180*/  ISETP.LT.AND P4, PT, R0.reuse, 0x10, !P0 ;  /* 0x000000100000780c */ /* 0x040fe20004781270 */
[C---:B------:R-:W-:Y:S01]  /*0190*/  IMAD R3, R0.reuse, 0x80, R7 ;  /* 0x0000008000037824 */ /* 0x040fe200078e0207 */
[C---:B------:R-:W-:Y:S02]  /*01a0*/  LOP3.LUT R6, R0.reuse, 0x4, RZ, 0xfc, !PT ;  /* 0x0000000400067812 */ /* 0x040fe400078efcff */
[----:B------:R-:W-:Y:S01]  /*01b0*/  LOP3.LUT R5, R0, 0x8, RZ, 0xfc, !PT ;  /* 0x0000000800057812 */ /* 0x000fe200078efcff */
[----:B--2---:R-:W-:Y:S01]  /*01c0*/  IMAD.WIDE R20, R3, 0x4, R24 ;  /* 0x0000000403147825 */ /* 0x004fe200078e0218 */
[----:B------:R-:W-:-:S03]  /*01d0*/  ISETP.LT.AND P3, PT, R6, 0x10, !P0 ;  /* 0x000000100600780c */ /* 0x000fc60004761270 */
[----:B------:R-:W-:-:S04]  /*01e0*/  IMAD R6, R6, 0x80, R7 ;  /* 0x0000008006067824 */ /* 0x000fc800078e0207 */
[----:B------:R1:W2:Y:S01]  /*01f0*/  @P4 LDG.E.EL.128 R8, desc[UR6][R20.64] ;  /* 0x0000000614084981 */ /* 0x0002a2000c2e1d00 */
[----:B------:R-:W-:-:S05]  /*0200*/  IMAD.WIDE R22, R6, 0x4, R24 ;  /* 0x0000000406167825 */ /* 0x000fca00078e0218 */
[----:B------:R3:W4:Y:S01]  /*0210*/  @P3 LDG.E.EL.128 R12, desc[UR6][R22.64] ;  /* 0x00000006160c3981 */ /* 0x000722000c2e1d00 */
[C---:B------:R-:W-:Y:S01]  /*0220*/  ISETP.LT.AND P2, PT, R5.reuse, 0x10, !P0 ;  /* 0x000000100500780c */ /* 0x040fe20004741270 */
[----:B------:R-:W-:Y:S01]  /*0230*/  IMAD R5, R5, 0x80, R7 ;  /* 0x0000008005057824 */ /* 0x000fe200078e0207 */
[----:B------:R-:W-:Y:S02]  /*0240*/  CS2R R16, SRZ ;  /* 0x0000000000107805 */ /* 0x000fe4000001ff00 */
[----:B------:R-:W-:Y:S01]  /*0250*/  CS2R R18, SRZ ;  /* 0x0000000000127805 */ /* 0x000fe2000001ff00 */
[----:B------:R-:W-:-:S08]  /*0260*/  IMAD.WIDE R26, R5, 0x4, R24 ;  /* 0x00000004051a7825 */ /* 0x000fd000078e0218 */
[----:B------:R5:W4:Y:S01]  /*0270*/  @P2 LDG.E.EL.128 R16, desc[UR6][R26.64] ;  /* 0x000000061a102981 */ /* 0x000b22000c2e1d00 */
[----:B------:R-:W-:-:S04]  /*0280*/  LOP3.LUT R0, R0, 0xc, RZ, 0xfc, !PT ;  /* 0x0000000c00007812 */ /* 0x000fc800078efcff */
[C---:B------:R-:W-:Y:S01]  /*0290*/  ISETP.LT.AND P0, PT, R0.reuse, 0x10, !P0 ;  /* 0x000000100000780c */ /* 0x040fe20004701270 */
[----:B------:R-:W-:Y:S01]  /*02a0*/  IMAD R0, R0, 0x80, R7 ;  /* 0x0000008000007824 */ /* 0x000fe200078e0207 */
[----:B-1----:R-:W-:Y:S02]  /*02b0*/  CS2R R20, SRZ ;  /* 0x0000000000147805 */ /* 0x002fe4000001ff00 */
[----:B---3--:R-:W-:Y:S01]  /*02c0*/  CS2R R22, SRZ ;  /* 0x0000000000167805 */ /* 0x008fe2000001ff00 */
[----:B------:R-:W-:Y:S01]  /*02d0*/  IMAD.WIDE R32, R0, 0x4, R24 ;  /* 0x0000000400207825 */ /* 0x000fe200078e0218 */
[----:B------:R-:W1:Y:S07]  /*02e0*/  S2UR UR5, SR_CgaCtaId ;  /* 0x00000000000579c3 */ /* 0x000e6e0000008800 */
[----:B------:R3:W4:Y:S01]  /*02f0*/  @P0 LDG.E.EL.128 R20, desc[UR6][R32.64] ;  /* 0x0000000620140981 */ /* 0x000722000c2e1d00 */
[----:B------:R-:W-:Y:S01]  /*0300*/  SHF.R.U32.HI R2, RZ, 0x2, R28 ;  /* 0x00000002ff027819 */ /* 0x000fe2000001161c */
[----:B------:R-:W-:Y:S01]  /*0310*/  UMOV UR4, 0x400 ;  /* 0x0000040000047882 */ /* 0x000fe20000000000 */
[----:B------:R-:W-:Y:S01]  /*0320*/  SHF.R.S32.HI R24, RZ, 0x17, R29 ;  /* 0x00000017ff187819 */ /* 0x000fe2000001141d */
[----:B-----5:R-:W5:Y:S01]  /*0330*/  LDC.64 R26, c[0x0][0x220] ;  /* 0x00008800ff1a7b82 */ /* 0x020f620000000a00 */
[----:B------:R-:W-:-:S02]  /*0340*/  LOP3.LUT R4, R2, 0x30, RZ, 0xc0, !PT ;  /* 0x0000003002047812 */ /* 0x000fc400078ec0ff */
[----:B------:R-:W-:Y:S02]  /*0350*/  SGXT R2, R24, 0x1 ;  /* 0x000000011802781a */ /* 0x000fe40000000200 */
[----:B------:R-:W-:Y:S02]  /*0360*/  PRMT R7, R28, 0x6540, R29 ;  /* 0x000065401c077816 */ /* 0x000fe4000000001d */
[----:B------:R-:W-:Y:S01]  /*0370*/  LOP3.LUT R24, R31, 0x3fc, RZ, 0xc0, !PT ;  /* 0x000003fc1f187812 */ /* 0x000fe200078ec0ff */
[----:B-1----:R-:W-:Y:S01]  /*0380*/  UPRMT UR4, UR5, 0x654, UR4 ;  /* 0x0000065405047896 */ /* 0x002fe20008000004 */
[----:B------:R-:W-:-:S05]  /*0390*/  LEA.HI R25, R2, R7, RZ, 0x7 ;  /* 0x0000000702197211 */ /* 0x000fca00078f38ff */
[----:B------:R-:W-:-:S04]  /*03a0*/  VIADD R35, R4, UR4 ;  /* 0x0000000404237c36 */ /* 0x000fc80008000000 */
[----:B------:R-:W-:Y:S01]  /*03b0*/  IMAD R2, R24, 0x4, R35 ;  /* 0x0000000418027824 */ /* 0x000fe200078e0223 */
[----:B------:R-:W-:Y:S01]  /*03c0*/  LOP3.LUT R4, R28, 0xff, RZ, 0xc0, !PT ;  /* 0x000000ff1c047812 */ /* 0x000fe200078ec0ff */
[----:B------:R-:W1:Y:S03]  /*03d0*/  LDC.64 R34, c[0x0][0x230] ;  /* 0x00008c00ff227b82 */ /* 0x000e660000000a00 */
[----:B------:R-:W-:Y:S02]  /*03e0*/  LEA R4, R4, UR4, 0x2 ;  /* 0x0000000404047c11 */ /* 0x000fe4000f8e10ff */
[----:B---3--:R-:W-:Y:S02]  /*03f0*/  LOP3.LUT R32, R25, 0xffffff80, RZ, 0xc0, !PT ;  /* 0xffffff8019207812 */ /* 0x008fe400078ec0ff */
[----:B------:R-:W-:-:S03]  /*0400*/  ISETP.GE.AND P1, PT, R7, 0x200, PT ;  /* 0x000002000700780c */ /* 0x000fc60003f26270 */
[----:B------:R-:W-:Y:S02]  /*0410*/  IMAD.IADD R7, R7, 0x1, -R32 ;  /* 0x0000000107077824 */ /* 0x000fe400078e0a20 */
[----:B------:R-:W3:Y:S02]  /*0420*/  LDC.64 R32, c[0x0][0x228] ;  /* 0x00008a00ff207b82 */ /* 0x000ee40000000a00 */
[----:B-----5:R-:W-:Y:S01]  /*0430*/  IMAD.WIDE R26, R7, 0x4, R26 ;  /* 0x00000004071a7825 */ /* 0x020fe200078e021a */
[----:B--2---:R-:W-:Y:S05]  /*0440*/  STS.128 [R2], R8 ;  /* 0x0000000802007388 */ /* 0x004fea0000000c00 */
[----:B------:R-:W-:Y:S06]  /*0450*/  BAR.SYNC.DEFER_BLOCKING 0x0 ;  /* 0x0000000000007b1d */ /* 0x000fec0000010000 */
[----:B------:R-:W-:Y:S04]  /*0460*/  LDS R8, [R4] ;  /* 0x0000000004087984 */ /* 0x000fe80000000800 */
[----:B------:R-:W-:Y:S04]  /*0470*/  LDS R11, [R4+0x410] ;  /* 0x00041000040b7984 */ /* 0x000fe80000000800 */
[----:B------:R-:W-:Y:S04]  /*0480*/  LDS R10, [R4+0x820] ;  /* 0x00082000040a7984 */ /* 0x000fe80000000800 */
[----:B------:R-:W-:Y:S01]  /*0490*/  LDS R9, [R4+0xc30] ;  /* 0x000c300004097984 */ /* 0x000fe20000000800 */
[----:B------:R-:W-:Y:S06]  /*04a0*/  BAR.SYNC.DEFER_BLOCKING 0x0 ;  /* 0x0000000000007b1d */ /* 0x000fec0000010000 */
[----:B----4-:R2:W-:Y:S02]  /*04b0*/  STS.128 [R2], R12 ;  /* 0x0000000c02007388 */ /* 0x0105e40000000c00 */
[----:B------:R-:W-:Y:S06]  /*04c0*/  BAR.SYNC.DEFER_BLOCKING 0x0 ;  /* 0x0000000000007b1d */ /* 0x000fec0000010000 */
[----:B------:R-:W4:Y:S04]  /*04d0*/  LDS R13, [R4] ;  /* 0x00000000040d7984 */ /* 0x000f280000000800 */
[----:B------:R-:W-:Y:S04]  /*04e0*/  LDS R14, [R4+0x410] ;  /* 0x00041000040e7984 */ /* 0x000fe80000000800 */
[----:B------:R-:W-:Y:S04]  /*04f0*/  LDS R15, [R4+0x820] ;  /* 0x00082000040f7984 */ /* 0x000fe80000000800 */
[----:B------:R-:W-:Y:S01]  /*0500*/  LDS R25, [R4+0xc30] ;  /* 0x000c300004197984 */ /* 0x000fe20000000800 */
[----:B------:R-:W-:Y:S06]  /*0510*/  BAR.SYNC.DEFER_BLOCKING 0x0 ;  /* 0x0000000000007b1d */ /* 0x000fec0000010000 */
[----:B------:R-:W-:Y:S02]  /*0520*/  STS.128 [R2], R16 ;  /* 0x0000001002007388 */ /* 0x000fe40000000c00 */
[----:B------:R-:W-:Y:S06]  /*0530*/  BAR.SYNC.DEFER_BLOCKING 0x0 ;  /* 0x0000000000007b1d */ /* 0x000fec0000010000 */
[----:B------:R-:W-:Y:S04]  /*0540*/  LDS R16, [R4] ;  /* 0x0000000004107984 */ /* 0x000fe80000000800 */
[----:B------:R-:W-:Y:S04]  /*0550*/  LDS R17, [R4+0x410] ;  /* 0x0004100004117984 */ /* 0x000fe80000000800 */
[----:B------:R-:W-:Y:S04]  /*0560*/  LDS R18, [R4+0x820] ;  /* 0x0008200004127984 */ /* 0x000fe80000000800 */
[----:B------:R-:W5:Y:S01]  /*0570*/  LDS R19, [R4+0xc30] ;  /* 0x000c300004137984 */ /* 0x000f620000000800 */
[----:B------:R-:W-:Y:S01]  /*0580*/  BAR.SYNC.DEFER_BLOCKING 0x0 ;  /* 0x0000000000007b1d */ /* 0x000fe20000010000 */
[----:B--2---:R-:W-:-:S05]  /*0590*/  IMAD.MOV.U32 R12, RZ, RZ, RZ ;  /* 0x000000ffff0c7224 */ /* 0x004fca00078e00ff */
[----:B------:R2:W-:Y:S02]  /*05a0*/  STS.128 [R2], R20 ;  /* 0x0000001402007388 */ /* 0x0005e40000000c00 */
[----:B------:R-:W-:Y:S08]  /*05b0*/  BAR.SYNC.DEFER_BLOCKING 0x0 ;  /* 0x0000000000007b1d */ /* 0x000ff00000010000 */
[----:B--2---:R-:W2:Y:S01]  /*05c0*/  LDC.64 R22, c[0x0][0x218] ;  /* 0x00008600ff167b82 */ /* 0x004ea20000000a00 */
[----:B------:R1:W4:Y:S01]  /*05d0*/  @!P1 LDG.E.EL R12, desc[UR6][R26.64] ;  /* 0x000000061a0c9981 */ /* 0x000322000c2e1900 */
[----:B------:R-:W-:-:S02]  /*05e0*/  IMAD.MOV.U32 R20, RZ, RZ, RZ ;  /* 0x000000ffff147224 */ /* 0x000fc400078e00ff */
[C---:B---3--:R-:W-:Y:S01]  /*05f0*/  IMAD.WIDE R32, R7.reuse, 0x4, R32 ;  /* 0x0000000407207825 */ /* 0x048fe200078e0220 */
[----:B------:R-:W-:Y:S03]  /*0600*/  LDS R21, [R4] ;  /* 0x0000000004157984 */ /* 0x000fe60000000800 */
[----:B--2---:R-:W-:-:S05]  /*0610*/  IMAD.WIDE R22, R7, 0x4, R22 ;  /* 0x0000000407167825 */ /* 0x004fca00078e0216 */
[----:B------:R2:W3:Y:S01]  /*0620*/  @!P1 LDG.E.EL R20, desc[UR6][R22.64] ;  /* 0x0000000616149981 */ /* 0x0004e2000c2e1900 */
[----:B01----:R-:W-:Y:S02]  /*0630*/  IMAD.MOV.U32 R26, RZ, RZ, RZ ;  /* 0x000000ffff1a7224 */ /* 0x003fe400078e00ff */
[----:B------:R-:W-:Y:S02]  /*0640*/  IMAD.WIDE R34, R7, 0x4, R34 ;  /* 0x0000000407227825 */ /* 0x000fe400078e0222 */
[----:B------:R-:W-:Y:S04]  /*0650*/  LDS R7, [R4+0x820] ;  /* 0x0008200004077984 */ /* 0x000fe80000000800 */
[----:B------:R0:W5:Y:S01]  /*0660*/  @!P1 LDG.E.EL R26, desc[UR6][R32.64] ;  /* 0x00000006201a9981 */ /* 0x000162000c2e1900 */
[----:B--2---:R-:W-:-:S03]  /*0670*/  IMAD.MOV.U32 R23, RZ, RZ, RZ ;  /* 0x000000ffff177224 */ /* 0x004fc600078e00ff */
[----:B------:R-:W1:Y:S04]  /*0680*/  LDS R22, [R4+0x410] ;  /* 0x0004100004167984 */ /* 0x000e680000000800 */
[----:B------:R5:W2:Y:S04]  /*0690*/  @!P1 LDG.E.EL R23, desc[UR6][R34.64] ;  /* 0x0000000622179981 */ /* 0x000aa8000c2e1900 */
[----:B0-----:R-:W0:Y:S01]  /*06a0*/  LDS R32, [R4+0xc30] ;  /* 0x000c300004207984 */ /* 0x001e220000000800 */
[----:B------:R-:W-:Y:S01]  /*06b0*/  HFMA2.MMA R33, -RZ, RZ, 1.625, 0 ;  /* 0x3e800000ff217435 */ /* 0x000fe200000001ff */
[----:B------:R-:W-:Y:S01]  /*06c0*/  BAR.SYNC.DEFER_BLOCKING 0x0 ;  /* 0x0000000000007b1d */ /* 0x000fe20000010000 */
[----:B----4-:R-:W-:-:S05]  /*06d0*/  FADD R12, R12, 9.9999997473787516356e-06 ;  /* 0x3727c5ac0c0c7421 */ /* 0x010fca0000000000 */
[----:B------:R-:W4:Y:S02]  /*06e0*/  MUFU.SQRT R36, R12 ;  /* 0x0000000c00247308 */ /* 0x000f240000002000 */
[C---:B----4-:R-:W-:Y:S02]  /*06f0*/  FSETP.GT.AND P1, PT, R36.reuse, 8.50705917302346158658e+37, PT ;  /* 0x7e8000002400780b */ /* 0x050fe40003f24000 */
[----:B------:R-:W-:-:S11]  /*0700*/  FSETP.GEU.AND P5, PT, R36, 1.175494350822287508e-38, PT ;  /* 0x008000002400780b */ /* 0x000fd60003fae000 */
[----:B------:R-:W-:-:S04]  /*0710*/  @P1 FMUL R36, R36, 0.25 ;  /* 0x3e80000024241820 */ /* 0x000fc80000400000 */
[----:B------:R-:W-:-:S04]  /*0720*/  @!P5 FMUL R36, R36, 16777216 ;  /* 0x4b8000002424d820 */ /* 0x000fc80000400000 */
[----:B------:R-:W4:Y:S01]  /*0730*/  MUFU.RCP R27, R36 ;  /* 0x00000024001b7308 */ /* 0x000f220000001000 */
[----:B------:R-:W-:Y:S01]  /*0740*/  FSEL R12, R33, 1, P1 ;  /* 0x3f800000210c7808 */ /* 0x000fe20000800000 */
[----:B------:R-:W-:-:S04]  /*0750*/  IMAD.SHL.U32 R33, R28, 0x10, RZ ;  /* 0x000000101c217824 */ /* 0x000fc800078e00ff */
[----:B------:R-:W-:Y:S01]  /*0760*/  @!P5 FMUL R12, R12, 16777216 ;  /* 0x4b8000000c0cd820 */ /* 0x000fe20000400000 */
[----:B------:R-:W-:Y:S01]  /*0770*/  LOP3.LUT R33, R33, 0xff0, RZ, 0xc0, !PT ;  /* 0x00000ff021217812 */ /* 0x000fe200078ec0ff */
[--C-:B---3--:R-:W-:Y:S01]  /*0780*/  FADD R13, R13, -R20.reuse ;  /* 0x800000140d0d7221 */ /* 0x108fe20000000000 */
[--C-:B-----5:R-:W-:Y:S01]  /*0790*/  FADD R34, R19, -R20.reuse ;  /* 0x8000001413227221 */ /* 0x120fe20000000000 */
[--C-:B-1----:R-:W-:Y:S01]  /*07a0*/  FADD R22, R22, -R20.reuse ;  /* 0x8000001416167221 */ /* 0x102fe20000000000 */
[----:B----4-:R-:W-:Y:S01]  /*07b0*/  FMUL R27, R27, R12 ;  /* 0x0000000c1b1b7220 */ /* 0x010fe20000400000 */
[----:B------:R-:W-:Y:S01]  /*07c0*/  LEA.HI R12, R33, UR4, RZ, 0x1e ;  /* 0x00000004210c7c11 */ /* 0x000fe2000f8ff0ff */
[--C-:B------:R-:W-:Y:S01]  /*07d0*/  FADD R11, R11, -R20.reuse ;  /* 0x800000140b0b7221 */ /* 0x100fe20000000000 */
[--C-:B------:R-:W-:Y:S01]  /*07e0*/  FADD R18, R18, -R20.reuse ;  /* 0x8000001412127221 */ /* 0x100fe20000000000 */
[--C-:B------:R-:W-:Y:S01]  /*07f0*/  FADD R8, R8, -R20.reuse ;  /* 0x8000001408087221 */ /* 0x100fe20000000000 */
[----:B------:R-:W-:Y:S01]  /*0800*/  FADD R10, R10, -R20 ;  /* 0x800000140a0a7221 */ /* 0x000fe20000000000 */
[----:B------:R-:W-:-:S02]  /*0810*/  IMAD R12, R33, 0x4, R12 ;  /* 0x00000004210c7824 */ /* 0x000fc400078e020c */
[--C-:B------:R-:W-:Y:S01]  /*0820*/  FADD R9, R9, -R20.reuse ;  /* 0x8000001409097221 */ /* 0x100fe20000000000 */
[--C-:B------:R-:W-:Y:S01]  /*0830*/  FADD R14, R14, -R20.reuse ;  /* 0x800000140e0e7221 */ /* 0x100fe20000000000 */
[--C-:B------:R-:W-:Y:S01]  /*0840*/  FADD R15, R15, -R20.reuse ;  /* 0x800000140f0f7221 */ /* 0x100fe20000000000 */
[--C-:B------:R-:W-:Y:S01]  /*0850*/  FADD R25, R25, -R20.reuse ;  /* 0x8000001419197221 */ /* 0x100fe20000000000 */
[--C-:B------:R-:W-:Y:S01]  /*0860*/  FADD R16, R16, -R20.reuse ;  /* 0x8000001410107221 */ /* 0x100fe20000000000 */
[--C-:B------:R-:W-:Y:S01]  /*0870*/  FADD R33, R17, -R20.reuse ;  /* 0x8000001411217221 */ /* 0x100fe20000000000 */
[--C-:B------:R-:W-:Y:S01]  /*0880*/  FADD R21, R21, -R20.reuse ;  /* 0x8000001415157221 */ /* 0x100fe20000000000 */
[--C-:B------:R-:W-:Y:S01]  /*0890*/  FADD R19, R7, -R20.reuse ;  /* 0x8000001407137221 */ /* 0x100fe20000000000 */
[----:B0-----:R-:W-:Y:S01]  /*08a0*/  FADD R32, R32, -R20 ;  /* 0x8000001420207221 */ /* 0x001fe20000000000 */
[C---:B------:R-:W-:Y:S01]  /*08b0*/  FMUL R13, R27.reuse, R13 ;  /* 0x0000000d1b0d7220 */ /* 0x040fe20000400000 */
        /* <DEDUP_REMOVED lines=14> */
[----:B------:R-:W-:Y:S01]  /*09a0*/  FMUL R11, R27, R32 ;  /* 0x000000201b0b7220 */ /* 0x000fe20000400000 */
[-CC-:B--2---:R-:W-:Y:S01]  /*09b0*/  FFMA R27, R13, R26.reuse, R23.reuse ;  /* 0x0000001a0d1b7223 */ /* 0x184fe20000000017 */
[-CC-:B------:R-:W-:Y:S01]  /*09c0*/  FFMA R13, R22, R26.reuse, R23.reuse ;  /* 0x0000001a160d7223 */ /* 0x180fe20000000017 */
[-CC-:B------:R-:W-:Y:S01]  /*09d0*/  FFMA R19, R16, R26.reuse, R23.reuse ;  /* 0x0000001a10137223 */ /* 0x180fe20000000017 */
[-CC-:B------:R-:W-:Y:S01]  /*09e0*/  FFMA R16, R17, R26.reuse, R23.reuse ;  /* 0x0000001a11107223 */ /* 0x180fe20000000017 */
[-CC-:B------:R-:W-:Y:S01]  /*09f0*/  FFMA R17, R7, R26.reuse, R23.reuse ;  /* 0x0000001a07117223 */ /* 0x180fe20000000017 */
[-CC-:B------:R-:W-:Y:S01]  /*0a00*/  FFMA R22, R21, R26.reuse, R23.reuse ;  /* 0x0000001a15167223 */ /* 0x180fe20000000017 */
[----:B------:R-:W-:Y:S01]  /*0a10*/  FSETP.GEU.AND P6, PT, R13, RZ, PT ;  /* 0x000000ff0d00720b */ /* 0x000fe20003fce000 */
[-CC-:B------:R-:W-:Y:S01]  /*0a20*/  FFMA R25, R25, R26.reuse, R23.reuse ;  /* 0x0000001a19197223 */ /* 0x180fe20000000017 */
[----:B------:R-:W-:Y:S01]  /*0a30*/  FFMA R18, R18, R26, R23 ;  /* 0x0000001a12127223 */ /* 0x000fe20000000017 */
[----:B------:R-:W-:-:S02]  /*0a40*/  FSETP.GEU.AND P5, PT, R17, RZ, PT ;  /* 0x000000ff1100720b */ /* 0x000fc40003fae000 */
[----:B------:R-:W-:Y:S02]  /*0a50*/  FSEL R7, R13, RZ, P6 ;  /* 0x000000ff0d077208 */ /* 0x000fe40003000000 */
[----:B------:R-:W-:Y:S02]  /*0a60*/  FSETP.GEU.AND P1, PT, R22, RZ, PT ;  /* 0x000000ff1600720b */ /* 0x000fe40003f2e000 */
[----:B------:R-:W-:Y:S01]  /*0a70*/  FSETP.GEU.AND P6, PT, R16, RZ, PT ;  /* 0x000000ff1000720b */ /* 0x000fe20003fce000 */
[-CC-:B------:R-:W-:Y:S01]  /*0a80*/  FFMA R33, R10, R26.reuse, R23.reuse ;  /* 0x0000001a0a217223 */ /* 0x180fe20000000017 */
[-CC-:B------:R-:W-:Y:S01]  /*0a90*/  FFMA R32, R9, R26.reuse, R23.reuse ;  /* 0x0000001a09207223 */ /* 0x180fe20000000017 */
[----:B------:R-:W-:Y:S01]  /*0aa0*/  FSEL R22, R22, RZ, P1 ;  /* 0x000000ff16167208 */ /* 0x000fe20000800000 */
[-CC-:B------:R-:W-:Y:S01]  /*0ab0*/  FFMA R9, R14, R26.reuse, R23.reuse ;  /* 0x0000001a0e097223 */ /* 0x180fe20000000017 */
[----:B------:R-:W-:Y:S01]  /*0ac0*/  FSEL R17, R17, RZ, P5 ;  /* 0x000000ff11117208 */ /* 0x000fe20002800000 */
[----:B------:R-:W-:Y:S01]  /*0ad0*/  FFMA R10, R15, R26, R23 ;  /* 0x0000001a0f0a7223 */ /* 0x000fe20000000017 */
[----:B------:R-:W-:-:S02]  /*0ae0*/  FSEL R16, R16, RZ, P6 ;  /* 0x000000ff10107208 */ /* 0x000fc40003000000 */
[----:B------:R-:W-:Y:S02]  /*0af0*/  FSETP.GEU.AND P1, PT, R18, RZ, PT ;  /* 0x000000ff1200720b */ /* 0x000fe40003f2e000 */
[----:B------:R-:W-:Y:S02]  /*0b00*/  FSETP.GEU.AND P5, PT, R19, RZ, PT ;  /* 0x000000ff1300720b */ /* 0x000fe40003fae000 */
[----:B------:R-:W-:Y:S01]  /*0b10*/  FSETP.GEU.AND P6, PT, R25, RZ, PT ;  /* 0x000000ff1900720b */ /* 0x000fe20003fce000 */
[----:B------:R-:W-:Y:S01]  /*0b20*/  FFMA R34, R34, R26, R23 ;  /* 0x0000001a22227223 */ /* 0x000fe20000000017 */
[----:B------:R-:W-:Y:S02]  /*0b30*/  FSEL R18, R18, RZ, P1 ;  /* 0x000000ff12127208 */ /* 0x000fe40000800000 */
[----:B------:R-:W-:Y:S02]  /*0b40*/  FSEL R19, R19, RZ, P5 ;  /* 0x000000ff13137208 */ /* 0x000fe40002800000 */
[----:B------:R-:W-:-:S02]  /*0b50*/  FSEL R25, R25, RZ, P6 ;  /* 0x000000ff19197208 */ /* 0x000fc40003000000 */
[----:B------:R-:W-:Y:S02]  /*0b60*/  FSETP.GEU.AND P1, PT, R10, RZ, PT ;  /* 0x000000ff0a00720b */ /* 0x000fe40003f2e000 */
[----:B------:R-:W-:Y:S02]  /*0b70*/  FSETP.GEU.AND P5, PT, R9, RZ, PT ;  /* 0x000000ff0900720b */ /* 0x000fe40003fae000 */
[----:B------:R-:W-:Y:S01]  /*0b80*/  FSETP.GEU.AND P6, PT, R27, RZ, PT ;  /* 0x000000ff1b00720b */ /* 0x000fe20003fce000 */
[-CC-:B------:R-:W-:Y:S01]  /*0b90*/  FFMA R35, R36, R26.reuse, R23.reuse ;  /* 0x0000001a24237223 */ /* 0x180fe20000000017 */
[-CC-:B------:R-:W-:Y:S01]  /*0ba0*/  FFMA R20, R20, R26.reuse, R23.reuse ;  /* 0x0000001a14147223 */ /* 0x180fe20000000017 */
[----:B------:R-:W-:Y:S01]  /*0bb0*/  FFMA R21, R11, R26, R23 ;  /* 0x0000001a0b157223 */ /* 0x000fe20000000017 */
[----:B------:R-:W-:Y:S01]  /*0bc0*/  FSEL R23, R10, RZ, P1 ;  /* 0x000000ff0a177208 */ /* 0x000fe20000800000 */
[----:B------:R-:W-:Y:S01]  /*0bd0*/  STS [R12+0x1c], R25 ;  /* 0x00001c190c007388 */ /* 0x000fe20000000800 */
[----:B------:R-:W-:Y:S01]  /*0be0*/  FSEL R26, R9, RZ, P5 ;  /* 0x000000ff091a7208 */ /* 0x000fe20002800000 */
[----:B------:R-:W0:Y:S01]  /*0bf0*/  LDC.64 R36, c[0x0][0x238] ;  /* 0x00008e00ff247b82 */ /* 0x000e220000000a00 */
[----:B------:R-:W-:-:S02]  /*0c00*/  FSEL R27, R27, RZ, P6 ;  /* 0x000000ff1b1b7208 */ /* 0x000fc40003000000 */
[----:B------:R-:W-:Y:S02]  /*0c10*/  FSETP.GEU.AND P1, PT, R32, RZ, PT ;  /* 0x000000ff2000720b */ /* 0x000fe40003f2e000 */
[C---:B------:R-:W-:Y:S02]  /*0c20*/  FSETP.GEU.AND P5, PT, R33.reuse, RZ, PT ;  /* 0x000000ff2100720b */ /* 0x040fe40003fae000 */
[----:B------:R-:W-:Y:S02]  /*0c30*/  FSETP.GEU.AND P6, PT, R34, RZ, PT ;  /* 0x000000ff2200720b */ /* 0x000fe40003fce000 */
[----:B------:R-:W-:Y:S02]  /*0c40*/  FSEL R32, R32, RZ, P1 ;  /* 0x000000ff20207208 */ /* 0x000fe40000800000 */
[----:B------:R-:W-:Y:S02]  /*0c50*/  FSEL R33, R33, RZ, P5 ;  /* 0x000000ff21217208 */ /* 0x000fe40002800000 */
[----:B------:R-:W-:-:S02]  /*0c60*/  FSEL R34, R34, RZ, P6 ;  /* 0x000000ff22227208 */ /* 0x000fc40003000000 */
[----:B------:R-:W-:Y:S02]  /*0c70*/  FSETP.GEU.AND P1, PT, R35, RZ, PT ;  /* 0x000000ff2300720b */ /* 0x000fe40003f2e000 */
[C---:B------:R-:W-:Y:S02]  /*0c80*/  FSETP.GEU.AND P5, PT, R20.reuse, RZ, PT ;  /* 0x000000ff1400720b */ /* 0x040fe40003fae000 */
[----:B------:R-:W-:Y:S02]  /*0c90*/  FSETP.GEU.AND P6, PT, R21, RZ, PT ;  /* 0x000000ff1500720b */ /* 0x000fe40003fce000 */
[----:B------:R-:W-:Y:S02]  /*0ca0*/  FSEL R35, R35, RZ, P1 ;  /* 0x000000ff23237208 */ /* 0x000fe40000800000 */
[----:B------:R-:W-:Y:S02]  /*0cb0*/  FSEL R20, R20, RZ, P5 ;  /* 0x000000ff14147208 */ /* 0x000fe40002800000 */
[----:B------:R-:W-:Y:S01]  /*0cc0*/  FSEL R21, R21, RZ, P6 ;  /* 0x000000ff15157208 */ /* 0x000fe20003000000 */
[----:B------:R-:W-:Y:S04]  /*0cd0*/  STS [R12], R35 ;  /* 0x000000230c007388 */ /* 0x000fe80000000800 */
[----:B------:R-:W-:Y:S04]  /*0ce0*/  STS [R12+0x4], R34 ;  /* 0x000004220c007388 */ /* 0x000fe80000000800 */
        /* <DEDUP_REMOVED lines=12> */
[----:B------:R0:W-:Y:S01]  /*0db0*/  STS [R12+0x3c], R21 ;  /* 0x00003c150c007388 */ /* 0x0001e20000000800 */
[----:B------:R-:W-:-:S05]  /*0dc0*/  LOP3.LUT R8, R28, 0xfc, RZ, 0xc0, !PT ;  /* 0x000000fc1c087812 */ /* 0x000fca00078ec0ff */
[----:B------:R-:W-:-:S04]  /*0dd0*/  VIADD R8, R8, UR4 ;  /* 0x0000000408087c36 */ /* 0x000fc80008000000 */
[----:B------:R-:W-:Y:S01]  /*0de0*/  IMAD R15, R24, 0x4, R8 ;  /* 0x00000004180f7824 */ /* 0x000fe200078e0208 */
[----:B------:R-:W-:Y:S01]  /*0df0*/  BAR.SYNC.DEFER_BLOCKING 0x0 ;  /* 0x0000000000007b1d */ /* 0x000fe20000010000 */
[----:B------:R-:W-:Y:S02]  /*0e00*/  SHF.R.U32.HI R14, RZ, 0x2, R28 ;  /* 0x00000002ff0e7819 */ /* 0x000fe4000001161c */
[----:B------:R-:W-:Y:S02]  /*0e10*/  LOP3.LUT R28, R30, 0xc, R31, 0xf8, !PT ;  /* 0x0000000c1e1c7812 */ /* 0x000fe400078ef81f */
[----:B------:R-:W-:Y:S01]  /*0e20*/  SGXT.U32 R14, R14, 0x6 ;  /* 0x000000060e0e781a */ /* 0x000fe20000000000 */
[----:B------:R-:W-:Y:S04]  /*0e30*/  LDS R8, [R15] ;  /* 0x000000000f087984 */ /* 0x000fe80000000800 */
[----:B------:R-:W-:Y:S04]  /*0e40*/  LDS R9, [R15+0x4] ;  /* 0x000004000f097984 */ /* 0x000fe80000000800 */
[----:B------:R-:W-:Y:S04]  /*0e50*/  LDS R10, [R15+0x8] ;  /* 0x000008000f0a7984 */ /* 0x000fe80000000800 */
[----:B------:R1:W2:Y:S01]  /*0e60*/  LDS R11, [R15+0xc] ;  /* 0x00000c000f0b7984 */ /* 0x0002a20000000800 */
[----:B------:R-:W-:-:S02]  /*0e70*/  PRMT R29, R14, 0x6540, R29 ;  /* 0x000065400e1d7816 */ /* 0x000fc4000000001d */
[----:B------:R-:W-:Y:S02]  /*0e80*/  ISETP.GE.AND P1, PT, R28, 0x10, PT ;  /* 0x000000101c00780c */ /* 0x000fe40003f26270 */
[----:B------:R-:W-:Y:S02]  /*0e90*/  LOP3.LUT R14, R24, 0x400, RZ, 0xfc, !PT ;  /* 0x00000400180e7812 */ /* 0x000fe400078efcff */
[C---:B------:R-:W-:Y:S01]  /*0ea0*/  ISETP.LT.AND P5, PT, R29.reuse, 0x200, !P1 ;  /* 0x000002001d00780c */ /* 0x040fe20004fa1270 */
[----:B------:R-:W-:Y:S01]  /*0eb0*/  IMAD R13, R29, 0x10, R28 ;  /* 0x000000101d0d7824 */ /* 0x000fe200078e021c */
[----:B------:R-:W-:-:S03]  /*0ec0*/  SHF.R.U32.HI R14, RZ, 0x2, R14 ;  /* 0x00000002ff0e7819 */ /* 0x000fc6000001160e */
[----:B0-----:R-:W-:Y:S01]  /*0ed0*/  IMAD.WIDE R12, R13, 0x4, R36 ;  /* 0x000000040d0c7825 */ /* 0x001fe200078e0224 */
[----:B------:R-:W-:Y:S02]  /*0ee0*/  LOP3.LUT R14, R14, 0x1fc, RZ, 0xc0, !PT ;  /* 0x000001fc0e0e7812 */ /* 0x000fe400078ec0ff */
[C---:B-1----:R-:W-:Y:S02]  /*0ef0*/  LOP3.LUT R15, R29.reuse, 0x80, RZ, 0xfc, !PT ;  /* 0x000000801d0f7812 */ /* 0x042fe400078efcff */
[C---:B------:R-:W-:Y:S02]  /*0f00*/  LOP3.LUT R31, R29.reuse, 0xc0, RZ, 0xfc, !PT ;  /* 0x000000c01d1f7812 */ /* 0x040fe400078efcff */
[----:B------:R-:W-:Y:S01]  /*0f10*/  LOP3.LUT R29, R29, 0x40, RZ, 0xfc, !PT ;  /* 0x000000401d1d7812 */ /* 0x000fe200078efcff */
[----:B--2---:R0:W-:Y:S02]  /*0f20*/  @P5 STG.E.128 desc[UR6][R12.64], R8 ;  /* 0x000000080c005986 */ /* 0x0041e4000c101d06 */
[----:B0-----:R-:W-:-:S04]  /*0f30*/  VIADD R9, R14, UR4 ;  /* 0x000000040e097c36 */ /* 0x001fc80008000000 */
[----:B------:R-:W-:-:S05]  /*0f40*/  IMAD R14, R24, 0x4, R9 ;  /* 0x00000004180e7824 */ /* 0x000fca00078e0209 */
[----:B------:R-:W-:Y:S04]  /*0f50*/  LDS R8, [R14+0x1000] ;  /* 0x001000000e087984 */ /* 0x000fe80000000800 */
[----:B------:R-:W-:Y:S04]  /*0f60*/  LDS R9, [R14+0x1004] ;  /* 0x001004000e097984 */ /* 0x000fe80000000800 */
[----:B------:R-:W-:Y:S04]  /*0f70*/  LDS R10, [R14+0x1008] ;  /* 0x001008000e0a7984 */ /* 0x000fe80000000800 */
[----:B------:R-:W0:Y:S01]  /*0f80*/  LDS R11, [R14+0x100c] ;  /* 0x00100c000e0b7984 */ /* 0x000e220000000800 */
[----:B------:R-:W-:-:S02]  /*0f90*/  ISETP.LT.AND P6, PT, R15, 0x200, !P1 ;  /* 0x000002000f00780c */ /* 0x000fc40004fc1270 */
[----:B------:R-:W-:Y:S02]  /*0fa0*/  ISETP.LT.AND P5, PT, R31, 0x200, !P1 ;  /* 0x000002001f00780c */ /* 0x000fe40004fa1270 */
[C---:B------:R-:W-:Y:S01]  /*0fb0*/  ISETP.LT.AND P1, PT, R29.reuse, 0x200, !P1 ;  /* 0x000002001d00780c */ /* 0x040fe20004f21270 */
[----:B------:R-:W-:-:S04]  /*0fc0*/  IMAD R29, R29, 0x10, R28 ;  /* 0x000000101d1d7824 */ /* 0x000fc800078e021c */
[----:B------:R-:W-:Y:S01]  /*0fd0*/  IMAD.WIDE R12, R29, 0x4, R36 ;  /* 0x000000041d0c7825 */ /* 0x000fe200078e0224 */
[----:B------:R-:W-:-:S04]  /*0fe0*/  LOP3.LUT R29, R24, 0x800, RZ, 0xfc, !PT ;  /* 0x00000800181d7812 */ /* 0x000fc800078efcff */
[----:B------:R-:W-:-:S04]  /*0ff0*/  SHF.R.U32.HI R29, RZ, 0x2, R29 ;  /* 0x00000002ff1d7819 */ /* 0x000fc8000001161d */
[----:B------:R-:W-:-:S05]  /*1000*/  LOP3.LUT R29, R29, 0x2fc, RZ, 0xc0, !PT ;  /* 0x000002fc1d1d7812 */ /* 0x000fca00078ec0ff */
[----:B------:R-:W-:-:S04]  /*1010*/  VIADD R29, R29, UR4 ;  /* 0x000000041d1d7c36 */ /* 0x000fc80008000000 */
[C---:B------:R-:W-:Y:S01]  /*1020*/  IMAD R29, R24.reuse, 0x4, R29 ;  /* 0x00000004181d7824 */ /* 0x040fe200078e021d */
[----:B0-----:R0:W-:Y:S04]  /*1030*/  @P1 STG.E.128 desc[UR6][R12.64], R8 ;  /* 0x000000080c001986 */ /* 0x0011e8000c101d06 */
[----:B------:R-:W-:Y:S04]  /*1040*/  LDS R8, [R29+0x2000] ;  /* 0x002000001d087984 */ /* 0x000fe80000000800 */
[----:B------:R-:W-:Y:S04]  /*1050*/  LDS R9, [R29+0x2004] ;  /* 0x002004001d097984 */ /* 0x000fe80000000800 */
[----:B------:R-:W-:Y:S04]  /*1060*/  LDS R10, [R29+0x2008] ;  /* 0x002008001d0a7984 */ /* 0x000fe80000000800 */
[----:B------:R-:W1:Y:S01]  /*1070*/  LDS R11, [R29+0x200c] ;  /* 0x00200c001d0b7984 */ /* 0x000e620000000800 */
[----:B------:R-:W-:-:S04]  /*1080*/  LOP3.LUT R14, R24, 0xc00, RZ, 0xfc, !PT ;  /* 0x00000c00180e7812 */ /* 0x000fc800078efcff */
[----:B------:R-:W-:-:S04]  /*1090*/  SHF.R.U32.HI R14, RZ, 0x2, R14 ;  /* 0x00000002ff0e7819 */ /* 0x000fc8000001160e */
[----:B------:R-:W-:Y:S01]  /*10a0*/  LOP3.LUT R14, R14, 0x3fc, RZ, 0xc0, !PT ;  /* 0x000003fc0e0e7812 */ /* 0x000fe200078ec0ff */
[----:B------:R-:W-:-:S04]  /*10b0*/  IMAD R15, R15, 0x10, R28 ;  /* 0x000000100f0f7824 */ /* 0x000fc800078e021c */
[----:B0-----:R-:W-:-:S04]  /*10c0*/  VIADD R13, R14, UR4 ;  /* 0x000000040e0d7c36 */ /* 0x001fc80008000000 */
[----:B------:R-:W-:Y:S02]  /*10d0*/  IMAD R24, R24, 0x4, R13 ;  /* 0x0000000418187824 */ /* 0x000fe400078e020d */
[----:B------:R-:W-:-:S03]  /*10e0*/  IMAD.WIDE R12, R15, 0x4, R36 ;  /* 0x000000040f0c7825 */ /* 0x000fc600078e0224 */
[----:B------:R-:W-:Y:S04]  /*10f0*/  LDS R14, [R24+0x3008] ;  /* 0x00300800180e7984 */ /* 0x000fe80000000800 */
[----:B------:R-:W-:Y:S04]  /*1100*/  LDS R15, [R24+0x300c] ;  /* 0x00300c00180f7984 */ /* 0x000fe80000000800 */
[----:B-1----:R-:W-:Y:S04]  /*1110*/  @P6 STG.E.128 desc[UR6][R12.64], R8 ;  /* 0x000000080c006986 */ /* 0x002fe8000c101d06 */
[----:B------:R-:W-:Y:S04]  /*1120*/  LDS R12, [R24+0x3000] ;  /* 0x00300000180c7984 */ /* 0x000fe80000000800 */
[----:B------:R-:W0:Y:S01]  /*1130*/  LDS R13, [R24+0x3004] ;  /* 0x00300400180d7984 */ /* 0x000e220000000800 */
[----:B------:R-:W-:-:S05]  /*1140*/  LEA R28, R31, R28, 0x4 ;  /* 0x0000001c1f1c7211 */ /* 0x000fca00078e20ff */
[----:B------:R-:W-:-:S05]  /*1150*/  IMAD.WIDE R28, R28, 0x4, R36 ;  /* 0x000000041c1c7825 */ /* 0x000fca00078e0224 */
[----:B0-----:R-:W-:Y:S01]  /*1160*/  @P5 STG.E.128 desc[UR6][R28.64], R12 ;  /* 0x0000000c1c005986 */ /* 0x001fe2000c101d06 */
[----:B------:R-:W-:Y:S06]  /*1170*/  BAR.SYNC.DEFER_BLOCKING 0x0 ;  /* 0x0000000000007b1d */ /* 0x000fec0000010000 */
[----:B------:R-:W-:Y:S04]  /*1180*/  STS [R4], R35 ;  /* 0x0000002304007388 */ /* 0x000fe80000000800 */
[----:B------:R-:W-:Y:S04]  /*1190*/  STS [R4+0x410], R34 ;  /* 0x0004102204007388 */ /* 0x000fe80000000800 */
[----:B------:R-:W-:Y:S04]  /*11a0*/  STS [R4+0x820], R33 ;  /* 0x0008202104007388 */ /* 0x000fe80000000800 */
[----:B------:R-:W-:Y:S01]  /*11b0*/  STS [R4+0xc30], R32 ;  /* 0x000c302004007388 */ /* 0x000fe20000000800 */
[----:B------:R-:W-:Y:S06]  /*11c0*/  BAR.SYNC.DEFER_BLOCKING 0x0 ;  /* 0x0000000000007b1d */ /* 0x000fec0000010000 */
[----:B------:R-:W0:Y:S02]  /*11d0*/  LDS.128 R8, [R2] ;  /* 0x0000000002087984 */ /* 0x000e240000000c00 */
[----:B------:R-:W-:Y:S06]  /*11e0*/  BAR.SYNC.DEFER_BLOCKING 0x0 ;  /* 0x0000000000007b1d */ /* 0x000fec0000010000 */
[----:B------:R-:W-:Y:S04]  /*11f0*/  STS [R4], R27 ;  /* 0x0000001b04007388 */ /* 0x000fe80000000800 */
[----:B------:R1:W-:Y:S04]  /*1200*/  STS [R4+0x410], R26 ;  /* 0x0004101a04007388 */ /* 0x0003e80000000800 */
[----:B------:R-:W-:Y:S04]  /*1210*/  STS [R4+0x820], R23 ;  /* 0x0008201704007388 */ /* 0x000fe80000000800 */
[----:B------:R2:W-:Y:S01]  /*1220*/  STS [R4+0xc30], R25 ;  /* 0x000c301904007388 */ /* 0x0005e20000000800 */
[----:B-1----:R-:W2:Y:S08]  /*1230*/  LDC.64 R26, c[0x0][0x240] ;  /* 0x00009000ff1a7b82 */ /* 0x002eb00000000a00 */
[----:B------:R-:W-:Y:S06]  /*1240*/  BAR.SYNC.DEFER_BLOCKING 0x0 ;  /* 0x0000000000007b1d */ /* 0x000fec0000010000 */
[----:B------:R-:W1:Y:S02]  /*1250*/  LDS.128 R12, [R2] ;  /* 0x00000000020c7984 */ /* 0x000e640000000c00 */
[----:B------:R-:W-:Y:S06]  /*1260*/  BAR.SYNC.DEFER_BLOCKING 0x0 ;  /* 0x0000000000007b1d */ /* 0x000fec0000010000 */
[----:B------:R-:W-:Y:S04]  /*1270*/  STS [R4], R19 ;  /* 0x0000001304007388 */ /* 0x000fe80000000800 */
[----:B------:R-:W-:Y:S04]  /*1280*/  STS [R4+0x410], R18 ;  /* 0x0004101204007388 */ /* 0x000fe80000000800 */
[----:B------:R-:W-:Y:S04]  /*1290*/  STS [R4+0x820], R16 ;  /* 0x0008201004007388 */ /* 0x000fe80000000800 */
[----:B------:R-:W-:Y:S01]  /*12a0*/  STS [R4+0xc30], R17 ;  /* 0x000c301104007388 */ /* 0x000fe20000000800 */
[----:B------:R-:W-:Y:S06]  /*12b0*/  BAR.SYNC.DEFER_BLOCKING 0x0 ;  /* 0x0000000000007b1d */ /* 0x000fec0000010000 */
[----:B------:R-:W3:Y:S02]  /*12c0*/  LDS.128 R16, [R2] ;  /* 0x0000000002107984 */ /* 0x000ee40000000c00 */
[----:B------:R-:W-:Y:S01]  /*12d0*/  BAR.SYNC.DEFER_BLOCKING 0x0 ;  /* 0x0000000000007b1d */ /* 0x000fe20000010000 */
[----:B--2---:R-:W-:-:S05]  /*12e0*/  IMAD.WIDE R24, R3, 0x4, R26 ;  /* 0x0000000403187825 */ /* 0x004fca00078e021a */
[----:B------:R2:W-:Y:S04]  /*12f0*/  STS [R4], R22 ;  /* 0x0000001604007388 */ /* 0x0005e80000000800 */
[----:B------:R2:W-:Y:S04]  /*1300*/  STS [R4+0x410], R7 ;  /* 0x0004100704007388 */ /* 0x0005e80000000800 */
[----:B------:R2:W-:Y:S04]  /*1310*/  STS [R4+0x820], R20 ;  /* 0x0008201404007388 */ /* 0x0005e80000000800 */
[----:B------:R2:W-:Y:S01]  /*1320*/  STS [R4+0xc30], R21 ;  /* 0x000c301504007388 */ /* 0x0005e20000000800 */
[----:B------:R-:W-:Y:S01]  /*1330*/  BAR.SYNC.DEFER_BLOCKING 0x0 ;  /* 0x0000000000007b1d */ /* 0x000fe20000010000 */
[----:B------:R-:W-:-:S04]  /*1340*/  IMAD.WIDE R28, R6, 0x4, R26 ;  /* 0x00000004061c7825 */ /* 0x000fc800078e021a */
[----:B------:R-:W-:Y:S01]  /*1350*/  IMAD.WIDE R30, R5, 0x4, R26 ;  /* 0x00000004051e7825 */ /* 0x000fe200078e021a */
[----:B0-----:R2:W-:Y:S04]  /*1360*/  @P4 STG.E.128 desc[UR6][R24.64], R8 ;  /* 0x0000000818004986 */ /* 0x0015e8000c101d06 */
[----:B-1----:R2:W-:Y:S04]  /*1370*/  @P3 STG.E.128 desc[UR6][R28.64], R12 ;  /* 0x0000000c1c003986 */ /* 0x0025e8000c101d06 */
[----:B---3--:R2:W-:Y:S01]  /*1380*/  @P2 STG.E.128 desc[UR6][R30.64], R16 ;  /* 0x000000101e002986 */ /* 0x0085e2000c101d06 */
[----:B------:R-:W-:Y:S05]  /*1390*/  @!P0 EXIT ;  /* 0x000000000000894d */ /* 0x000fea0003800000 */
[----:B--2---:R-:W0:Y:S01]  /*13a0*/  LDS.128 R4, [R2] ;  /* 0x0000000002047984 */ /* 0x004e220000000c00 */
[----:B------:R-:W-:-:S05]  /*13b0*/  IMAD.WIDE R26, R0, 0x4, R26 ;  /* 0x00000004001a7825 */ /* 0x000fca00078e021a */
[----:B0-----:R-:W-:Y:S01]  /*13c0*/  STG.E.128 desc[UR6][R26.64], R4 ;  /* 0x000000041a007986 */ /* 0x001fe2000c101d06 */
[----:B------:R-:W-:Y:S05]  /*13d0*/  EXIT ;  /* 0x000000000000794d */ /* 0x000fea0003800000 */
.L_x_0:
[----:B------:R-:W-:-:S00]  /*13e0*/  BRA `(.L_x_0) ;  /* 0xfffffffc00fc7947 */ /* 0x000fc0000383ffff */
[----:B------:R-:W-:-:S00]  /*13f0*/  NOP ;  /* 0x0000000000007918 */ /* 0x000fc00000000000 */
        /* <DEDUP_REMOVED lines=8> */
.L_x_1:


//--------------------- .nv.global.init           --------------------------
	.section	.nv.global.init,"aw",@progbits
.nv.global.init:
	.type		_$_str,@object
	.size		_$_str,(_$_str_$_2 - _$_str)
_$_str:
        /*0000*/ 	.byte	0x5f, 0x5f, 0x43, 0x55, 0x44, 0x41, 0x5f, 0x46, 0x54, 0x5a, 0x00
	.type		_$_str_$_2,@object
	.size		_$_str_$_2,(.L_1 - _$_str_$_2)
_$_str_$_2:
        /*000b*/ 	.byte	0x5f, 0x5f, 0x43, 0x55, 0x44, 0x41, 0x5f, 0x50, 0x52, 0x45, 0x43, 0x5f, 0x53, 0x51, 0x52, 0x54
        /*001b*/ 	.byte	0x00
.L_1:


//--------------------- .nv.shared.triton_poi_fused__native_batch_norm_legit_no_training_convolution_relu_12 --------------------------
	.section	.nv.shared.triton_poi_fused__native_batch_norm_legit_no_training_convolution_relu_12,"aw",@nobits
	.sectionflags	@""
	.align	16
	.zero		1024


//--------------------- .nv.constant0.triton_poi_fused__native_batch_norm_legit_no_training_convolution_relu_12 --------------------------
	.section	.nv.constant0.triton_poi_fused__native_batch_norm_legit_no_training_convolution_relu_12,"a",@progbits
	.sectionflags	@""
	.align	4
.nv.constant0.triton_poi_fused__native_batch_norm_legit_no_training_convolution_relu_12:
	.zero		592
